	.headerflags	@"EF_CUDA_TEXMODE_UNIFIED EF_CUDA_64BIT_ADDRESS EF_CUDA_ACCELERATORS EF_CUDA_SM90 EF_CUDA_VIRTUAL_SM(EF_CUDA_SM90)"
	.elftype	@"ET_EXEC"


//--------------------- .nv.info                  --------------------------
	.section	.nv.info,"",@"SHT_CUDA_INFO"
	.align	4


	//----- nvinfo : EIATTR_REGCOUNT
	.align		4
        /*0000*/ 	.byte	0x04, 0x2f
        /*0002*/ 	.short	(.L_1 - .L_0)
	.align		4
.L_0:
        /*0004*/ 	.word	index@(triton_poi_fused_reflection_pad1d_21)
        /*0008*/ 	.word	0x0000000e


	//----- nvinfo : EIATTR_MIN_STACK_SIZE
	.align		4
.L_1:
        /*000c*/ 	.byte	0x04, 0x12
        /*000e*/ 	.short	(.L_3 - .L_2)
	.align		4
.L_2:
        /*0010*/ 	.word	index@(triton_poi_fused_reflection_pad1d_21)
        /*0014*/ 	.word	0x00000000


	//----- nvinfo : EIATTR_FRAME_SIZE
	.align		4
.L_3:
        /*0018*/ 	.byte	0x04, 0x11
        /*001a*/ 	.short	(.L_5 - .L_4)
	.align		4
.L_4:
        /*001c*/ 	.word	index@(triton_poi_fused_reflection_pad1d_21)
        /*0020*/ 	.word	0x00000000


	//----- nvinfo : EIATTR_MIN_STACK_SIZE
	.align		4
.L_5:
        /*0024*/ 	.byte	0x04, 0x12
        /*0026*/ 	.short	(.L_7 - .L_6)
	.align		4
.L_6:
        /*0028*/ 	.word	index@(triton_poi_fused_reflection_pad1d_21)
        /*002c*/ 	.word	0x00000000
.L_7:


//--------------------- .nv.info.triton_poi_fused_reflection_pad1d_21 --------------------------
	.section	.nv.info.triton_poi_fused_reflection_pad1d_21,"",@"SHT_CUDA_INFO"
	.sectionflags	@""
	.align	4


	//----- nvinfo : EIATTR_CUDA_API_VERSION
	.align		4
        /*0000*/ 	.byte	0x04, 0x37
        /*0002*/ 	.short	(.L_9 - .L_8)
.L_8:
        /*0004*/ 	.word	0x0000007c


	//----- nvinfo : EIATTR_KPARAM_INFO
	.align		4
.L_9:
        /*0008*/ 	.byte	0x04, 0x17
        /*000a*/ 	.short	(.L_11 - .L_10)
.L_10:
        /*000c*/ 	.word	0x00000000
        /*0010*/ 	.short	0x0002
        /*0012*/ 	.short	0x0010
        /*0014*/ 	.byte	0x00, 0xf0, 0x11, 0x00


	//----- nvinfo : EIATTR_KPARAM_INFO
	.align		4
.L_11:
        /*0018*/ 	.byte	0x04, 0x17
        /*001a*/ 	.short	(.L_13 - .L_12)
.L_12:
        /*001c*/ 	.word	0x00000000
        /*0020*/ 	.short	0x0001
        /*0022*/ 	.short	0x0008
        /*0024*/ 	.byte	0x00, 0xf4, 0x21, 0x00


	//----- nvinfo : EIATTR_KPARAM_INFO
	.align		4
.L_13:
        /*0028*/ 	.byte	0x04, 0x17
        /*002a*/ 	.short	(.L_15 - .L_14)
.L_14:
        /*002c*/ 	.word	0x00000000
        /*0030*/ 	.short	0x0000
        /*0032*/ 	.short	0x0000
        /*0034*/ 	.byte	0x00, 0xf4, 0x21, 0x00


	//----- nvinfo : EIATTR_SPARSE_MMA_MASK
	.align		4
.L_15:
        /*0038*/ 	.byte	0x03, 0x50
        /*003a*/ 	.short	0x0000


	//----- nvinfo : EIATTR_MAXREG_COUNT
	.align		4
        /*003c*/ 	.byte	0x03, 0x1b
        /*003e*/ 	.short	0x00ff


	//----- nvinfo : EIATTR_EXIT_INSTR_OFFSETS
	.align		4
        /*0040*/ 	.byte	0x04, 0x1c
        /*0042*/ 	.short	(.L_17 - .L_16)


	//   ....[0]....
.L_16:
        /*0044*/ 	.word	0x000001f0


	//   ....[1]....
        /*0048*/ 	.word	0x00000210


	//----- nvinfo : EIATTR_REQNTID
	.align		4
.L_17:
        /*004c*/ 	.byte	0x04, 0x10
        /*004e*/ 	.short	(.L_19 - .L_18)
.L_18:
        /*0050*/ 	.word	0x00000080
        /*0054*/ 	.word	0x00000001
        /*0058*/ 	.word	0x00000001


	//----- nvinfo : EIATTR_CBANK_PARAM_SIZE
	.align		4
.L_19:
        /*005c*/ 	.byte	0x03, 0x19
        /*005e*/ 	.short	0x0014


	//----- nvinfo : EIATTR_PARAM_CBANK
	.align		4
        /*0060*/ 	.byte	0x04, 0x0a
        /*0062*/ 	.short	(.L_21 - .L_20)
	.align		4
.L_20:
        /*0064*/ 	.word	index@(.nv.constant0.triton_poi_fused_reflection_pad1d_21)
        /*0068*/ 	.short	0x0210
        /*006a*/ 	.short	0x0014


	//----- nvinfo : EIATTR_SW_WAR
	.align		4
.L_21:
        /*006c*/ 	.byte	0x04, 0x36
        /*006e*/ 	.short	(.L_23 - .L_22)
.L_22:
        /*0070*/ 	.word	0x00000008
.L_23:


//--------------------- .nv.callgraph             --------------------------
	.section	.nv.callgraph,"",@"SHT_CUDA_CALLGRAPH"
	.align	4
	.sectionentsize	8
	.align		4
        /*0000*/ 	.word	0x00000000
	.align		4
        /*0004*/ 	.word	0xffffffff
	.align		4
        /*0008*/ 	.word	0x00000000
	.align		4
        /*000c*/ 	.word	0xfffffffe
	.align		4
        /*0010*/ 	.word	0x00000000
	.align		4
        /*0014*/ 	.word	0xfffffffd
	.align		4
        /*0018*/ 	.word	0x00000000
	.align		4
        /*001c*/ 	.word	0xfffffffc


//--------------------- .text.triton_poi_fused_reflection_pad1d_21 --------------------------
	.section	.text.triton_poi_fused_reflection_pad1d_21,"ax",@progbits
	.align	128
        .global         triton_poi_fused_reflection_pad1d_21
        .type           triton_poi_fused_reflection_pad1d_21,@function
        .size           triton_poi_fused_reflection_pad1d_21,(.L_x_1 - triton_poi_fused_reflection_pad1d_21)
        .other          triton_poi_fused_reflection_pad1d_21,@"STO_CUDA_ENTRY STV_DEFAULT"
triton_poi_fused_reflection_pad1d_21:
.text.triton_poi_fused_reflection_pad1d_21:
[----:B------:R-:W0:Y:S02]  /*0000*/  LDC R1, c[0x0][0x28] ;  /* 0x00000a00ff017b82 */ /* 0x000e240000000800 */
[----:B------:R-:W1:Y:S01]  /*0010*/  S2R R0, SR_TID.X ;  /* 0x0000000000007919 */ /* 0x000e620000002100 */
[----:B------:R-:W-:Y:S01]  /*0020*/  CS2R R10, SRZ ;  /* 0x00000000000a7805 */ /* 0x000fe2000001ff00 */
[----:B------:R-:W-:Y:S01]  /*0030*/  ULDC.64 UR4, c[0x0][0x208] ;  /* 0x0000820000047ab9 */ /* 0x000fe20000000a00 */
[----:B------:R-:W2:Y:S01]  /*0040*/  S2R R9, SR_CTAID.X ;  /* 0x0000000000097919 */ /* 0x000ea20000002500 */
[----:B-1----:R-:W-:-:S05]  /*0050*/  IMAD.SHL.U32 R0, R0, 0x2, RZ ;  /* 0x0000000200007824 */ /* 0x002fca00078e00ff */
[----:B------:R-:W-:-:S04]  /*0060*/  LOP3.LUT R0, R0, 0xfe, RZ, 0xc0, !PT ;  /* 0x000000fe00007812 */ /* 0x000fc800078ec0ff */
[----:B--2---:R-:W-:-:S04]  /*0070*/  LEA R9, R9, R0, 0x8 ;  /* 0x0000000009097211 */ /* 0x004fc800078e40ff */
[C---:B------:R-:W-:Y:S01]  /*0080*/  ISETP.GE.AND P0, PT, R9.reuse, 0x108, PT ;  /* 0x000001080900780c */ /* 0x040fe20003f06270 */
[C---:B------:R-:W-:Y:S02]  /*0090*/  VIADD R0, R9.reuse, 0x1 ;  /* 0x0000000109007836 */ /* 0x040fe40000000000 */
[----:B------:R-:W-:-:S04]  /*00a0*/  IMAD.HI R2, R9, 0x3e0f83e1, RZ ;  /* 0x3e0f83e109027827 */ /* 0x000fc800078e02ff */
[----:B------:R-:W-:Y:S01]  /*00b0*/  IMAD.HI R5, R0, 0x3e0f83e1, RZ ;  /* 0x3e0f83e100057827 */ /* 0x000fe200078e02ff */
[----:B------:R-:W-:-:S04]  /*00c0*/  SHF.R.U32.HI R3, RZ, 0x1f, R2 ;  /* 0x0000001fff037819 */ /* 0x000fc80000011602 */
[----:B------:R-:W-:Y:S02]  /*00d0*/  SHF.R.U32.HI R6, RZ, 0x1f, R5 ;  /* 0x0000001fff067819 */ /* 0x000fe40000011605 */
[----:B------:R-:W-:Y:S02]  /*00e0*/  LEA.HI.SX32 R4, R2, R3, 0x1c ;  /* 0x0000000302047211 */ /* 0x000fe400078fe2ff */
[----:B------:R-:W1:Y:S01]  /*00f0*/  LDC.64 R2, c[0x0][0x210] ;  /* 0x00008400ff027b82 */ /* 0x000e620000000a00 */
[----:B------:R-:W-:Y:S02]  /*0100*/  LEA.HI.SX32 R7, R5, R6, 0x1c ;  /* 0x0000000605077211 */ /* 0x000fe400078fe2ff */
[----:B------:R-:W-:-:S03]  /*0110*/  IMAD R5, R4, -0x42, R9 ;  /* 0xffffffbe04057824 */ /* 0x000fc600078e0209 */
[----:B------:R-:W-:Y:S02]  /*0120*/  IMAD R7, R7, -0x42, R0 ;  /* 0xffffffbe07077824 */ /* 0x000fe400078e0200 */
[----:B------:R-:W-:Y:S02]  /*0130*/  IADD3 R5, R5, -0x3f, RZ ;  /* 0xffffffc105057810 */ /* 0x000fe40007ffe0ff */
[----:B------:R-:W-:Y:S02]  /*0140*/  VIADD R7, R7, 0xffffffc1 ;  /* 0xffffffc107077836 */ /* 0x000fe40000000000 */
[----:B------:R-:W-:-:S03]  /*0150*/  IABS R5, R5 ;  /* 0x0000000500057213 */ /* 0x000fc60000000000 */
[----:B------:R-:W-:Y:S02]  /*0160*/  IABS R7, R7 ;  /* 0x0000000700077213 */ /* 0x000fe40000000000 */
[----:B------:R-:W-:-:S03]  /*0170*/  LEA R5, R4, -R5, 0x6 ;  /* 0x8000000504057211 */ /* 0x000fc600078e30ff */
[----:B------:R-:W-:Y:S02]  /*0180*/  IMAD R7, R4, 0x40, -R7 ;  /* 0x0000004004077824 */ /* 0x000fe400078e0a07 */
[----:B-1----:R-:W-:-:S04]  /*0190*/  IMAD.WIDE R4, R5, 0x4, R2 ;  /* 0x0000000405047825 */ /* 0x002fc800078e0202 */
[----:B------:R-:W-:Y:S01]  /*01a0*/  IMAD.WIDE R2, R7, 0x4, R2 ;  /* 0x0000000407027825 */ /* 0x000fe200078e0202 */
[----:B------:R1:W5:Y:S01]  /*01b0*/  @!P0 LDG.E R10, desc[UR4][R4.64+0xfc] ;  /* 0x0000fc04040a8981 */ /* 0x000362000c1e1900 */
[----:B------:R-:W2:Y:S03]  /*01c0*/  LDC.64 R6, c[0x0][0x218] ;  /* 0x00008600ff067b82 */ /* 0x000ea60000000a00 */
[----:B------:R1:W5:Y:S01]  /*01d0*/  @!P0 LDG.E R11, desc[UR4][R2.64+0xfc] ;  /* 0x0000fc04020b8981 */ /* 0x000362000c1e1900 */
[----:B--2---:R-:W-:Y:S01]  /*01e0*/  IMAD.WIDE R6, R9, 0x4, R6 ;  /* 0x0000000409067825 */ /* 0x004fe200078e0206 */
[----:B-1----:R-:W-:Y:S06]  /*01f0*/  @P0 EXIT ;  /* 0x000000000000094d */ /* 0x002fec0003800000 */
[----:B-----5:R-:W-:Y:S01]  /*0200*/  STG.E.64 desc[UR4][R6.64], R10 ;  /* 0x0000000a06007986 */ /* 0x020fe2000c101b04 */
[----:B------:R-:W-:Y:S05]  /*0210*/  EXIT ;  /* 0x000000000000794d */ /* 0x000fea0003800000 */
.L_x_0:
[----:B------:R-:W-:-:S00]  /*0220*/  BRA `(.L_x_0) ;  /* 0xfffffffc00fc7947 */ /* 0x000fc0000383ffff */
[----:B------:R-:W-:-:S00]  /*0230*/  NOP ;  /* 0x0000000000007918 */ /* 0x000fc00000000000 */
        /* <DEDUP_REMOVED lines=12> */
.L_x_1:


//--------------------- .nv.constant0.triton_poi_fused_reflection_pad1d_21 --------------------------
	.section	.nv.constant0.triton_poi_fused_reflection_pad1d_21,"a",@progbits
	.sectionflags	@""
	.align	4
.nv.constant0.triton_poi_fused_reflection_pad1d_21:
	.zero		548
